//
// Generated by NVIDIA NVVM Compiler
//
// Compiler Build ID: CL-36424714
// Cuda compilation tools, release 13.0, V13.0.88
// Based on NVVM 20.0.0
//

.version 9.0
.target sm_100
.address_size 64

	// .globl	_Z14hello_from_gpuv
.extern .func  (.param .b32 func_retval0) vprintf
(
	.param .b64 vprintf_param_0,
	.param .b64 vprintf_param_1
)
;
.global .align 1 .b8 $str[49] = {72, 101, 108, 108, 111, 32, 87, 111, 114, 108, 100, 32, 102, 114, 111, 109, 32, 71, 80, 85, 46, 32, 40, 66, 76, 79, 67, 75, 61, 37, 100, 32, 97, 110, 100, 32, 84, 72, 82, 69, 65, 68, 61, 37, 100, 41, 33, 10};

.visible .entry _Z14hello_from_gpuv()
{
	.local .align 8 .b8 	__local_depot0[8];
	.reg .b64 	%SP;
	.reg .b64 	%SPL;
	.reg .b32 	%r<5>;
	.reg .b64 	%rd<5>;

	mov.u64 	%SPL, __local_depot0;
	cvta.local.u64 	%SP, %SPL;
	add.u64 	%rd1, %SP, 0;
	add.u64 	%rd2, %SPL, 0;
	mov.u32 	%r1, %ctaid.x;
	mov.u32 	%r2, %tid.x;
	st.local.v2.u32 	[%rd2], {%r1, %r2};
	mov.u64 	%rd3, $str;
	cvta.global.u64 	%rd4, %rd3;
	{ // callseq 0, 0
	.param .b64 param0;
	st.param.b64 	[param0], %rd4;
	.param .b64 param1;
	st.param.b64 	[param1], %rd1;
	.param .b32 retval0;
	call.uni (retval0), 
	vprintf, 
	(
	param0, 
	param1
	);
	ld.param.b32 	%r3, [retval0];
	} // callseq 0
	ret;

}


// ===== COMPILED SASS (sm_100) =====

	.target	sm_100

	.elftype	@"ET_EXEC"


//--------------------- .note.nv.tkinfo           --------------------------
	.section	.note.nv.tkinfo,"",@"SHT_NOTE"
	.sectionflags	@"SHF_NOTE_NV_TKINFO"
	.tkinfo
        /*0018*/ 	.word	0x00000002
        /*0030*/ 	.string	""
        /*0030*/ 	.string	"ptxas"
        /*0030*/ 	.string	"Cuda compilation tools, release 13.0, V13.0.88"
        /*0030*/ 	.string	"Build cuda_13.0.r13.0/compiler.36424714_0"
        /*0030*/ 	.string	"-arch sm_100 -m 64 "



//--------------------- .note.nv.cuinfo           --------------------------
	.section	.note.nv.cuinfo,"",@"SHT_NOTE"
	.sectionflags	@"SHF_NOTE_NV_CUINFO"
        /*0018*/ 	.short	0x0002
        /*001a*/ 	.short	0x0064
        /*001c*/ 	.short	0x0082
	.zero		2


//--------------------- .nv.info                  --------------------------
	.section	.nv.info,"",@"SHT_CUDA_INFO"
	.align	4


	//----- nvinfo : EIATTR_REGCOUNT
	.align		4
        /*0000*/ 	.byte	0x04, 0x2f
        /*0002*/ 	.short	(.L_2 - .L_1)
	.align		4
.L_1:
        /*0004*/ 	.word	index@(_Z14hello_from_gpuv)
        /*0008*/ 	.word	0x00000018


	//----- nvinfo : EIATTR_FRAME_SIZE
	.align		4
.L_2:
        /*000c*/ 	.byte	0x04, 0x11
        /*000e*/ 	.short	(.L_4 - .L_3)
	.align		4
.L_3:
        /*0010*/ 	.word	index@(_Z14hello_from_gpuv)
        /*0014*/ 	.word	0x00000008


	//----- nvinfo : EIATTR_MIN_STACK_SIZE
	.align		4
.L_4:
        /*0018*/ 	.byte	0x04, 0x12
        /*001a*/ 	.short	(.L_6 - .L_5)
	.align		4
.L_5:
        /*001c*/ 	.word	index@(_Z14hello_from_gpuv)
        /*0020*/ 	.word	0x00000008
.L_6:


//--------------------- .nv.compat                --------------------------
	.section	.nv.compat,"",@"SHT_CUDA_COMPAT_INFO"
	.align	4
        /*0000*/ 	.byte	0x02, 0x09, 0x00, 0x00, 0x02, 0x02, 0x01, 0x00, 0x02, 0x05, 0x05, 0x00, 0x03, 0x07, 0x01, 0x01
        /*0010*/ 	.byte	0x02, 0x03, 0x00, 0x00, 0x02, 0x06, 0x01, 0x00, 0x04, 0x0b, 0x08, 0x00, 0x09, 0x00, 0x00, 0x00
        /*0020*/ 	.byte	0x00, 0x00, 0x00, 0x00


//--------------------- .nv.info._Z14hello_from_gpuv --------------------------
	.section	.nv.info._Z14hello_from_gpuv,"",@"SHT_CUDA_INFO"
	.sectionflags	@""
	.align	4


	//----- nvinfo : EIATTR_CUDA_API_VERSION
	.align		4
        /*0000*/ 	.byte	0x04, 0x37
        /*0002*/ 	.short	(.L_8 - .L_7)
.L_7:
        /*0004*/ 	.word	0x00000082


	//----- nvinfo : EIATTR_SPARSE_MMA_MASK
	.align		4
.L_8:
        /*0008*/ 	.byte	0x03, 0x50
        /*000a*/ 	.short	0x0000


	//----- nvinfo : EIATTR_MAXREG_COUNT
	.align		4
        /*000c*/ 	.byte	0x03, 0x1b
        /*000e*/ 	.short	0x00ff


	//----- nvinfo : EIATTR_EXTERNS
	.align		4
        /*0010*/ 	.byte	0x04, 0x0f
        /*0012*/ 	.short	(.L_10 - .L_9)


	//   ....[0]....
	.align		4
.L_9:
        /*0014*/ 	.word	index@(vprintf)


	//----- nvinfo : EIATTR_MERCURY_ISA_VERSION
	.align		4
.L_10:
        /*0018*/ 	.byte	0x03, 0x5f
        /*001a*/ 	.short	0x0101


	//----- nvinfo : EIATTR_VRC_CTA_INIT_COUNT
	.align		4
        /*001c*/ 	.byte	0x02, 0x4a
	.zero		1
	.zero		1


	//----- nvinfo : EIATTR_SYSCALL_OFFSETS
	.align		4
        /*0020*/ 	.byte	0x04, 0x46
        /*0022*/ 	.short	(.L_12 - .L_11)


	//   ....[0]....
.L_11:
        /*0024*/ 	.word	0x000000f0


	//----- nvinfo : EIATTR_EXIT_INSTR_OFFSETS
	.align		4
.L_12:
        /*0028*/ 	.byte	0x04, 0x1c
        /*002a*/ 	.short	(.L_14 - .L_13)


	//   ....[0]....
.L_13:
        /*002c*/ 	.word	0x00000100


	//----- nvinfo : EIATTR_SW_WAR
	.align		4
.L_14:
        /*0030*/ 	.byte	0x04, 0x36
        /*0032*/ 	.short	(.L_16 - .L_15)
.L_15:
        /*0034*/ 	.word	0x00000008
.L_16:


//--------------------- .nv.callgraph             --------------------------
	.section	.nv.callgraph,"",@"SHT_CUDA_CALLGRAPH"
	.align	4
	.sectionentsize	8
	.align		4
        /*0000*/ 	.word	0x00000000
	.align		4
        /*0004*/ 	.word	0xffffffff
	.align		4
        /*0008*/ 	.word	index@(_Z14hello_from_gpuv)
	.align		4
        /*000c*/ 	.word	index@(vprintf)
	.align		4
        /*0010*/ 	.word	0x00000000
	.align		4
        /*0014*/ 	.word	0xfffffffe
	.align		4
        /*0018*/ 	.word	0x00000000
	.align		4
        /*001c*/ 	.word	0xfffffffd
	.align		4
        /*0020*/ 	.word	0x00000000
	.align		4
        /*0024*/ 	.word	0xfffffffc


//--------------------- .nv.constant4             --------------------------
	.section	.nv.constant4,"a",@progbits
	.align	8
	.align		8
.nv.constant4:
        /*0000*/ 	.dword	vprintf
	.align		8
        /*0008*/ 	.dword	$str


//--------------------- .text._Z14hello_from_gpuv --------------------------
	.section	.text._Z14hello_from_gpuv,"ax",@progbits
	.align	128
        .global         _Z14hello_from_gpuv
        .type           _Z14hello_from_gpuv,@function
        .size           _Z14hello_from_gpuv,(.L_x_2 - _Z14hello_from_gpuv)
        .other          _Z14hello_from_gpuv,@"STO_CUDA_ENTRY STV_DEFAULT"
_Z14hello_from_gpuv:
.text._Z14hello_from_gpuv:
[----:B------:R-:W0:Y:S01]  /*0000*/  LDC R1, c[0x0][0x37c] ;  /* 0x0000df00ff017b82 */ /* 0x000e220000000800 */
[----:B------:R-:W1:Y:S01]  /*0010*/  S2R R8, SR_CTAID.X ;  /* 0x0000000000087919 */ /* 0x000e620000002500 */
[----:B0-----:R-:W-:Y:S01]  /*0020*/  VIADD R1, R1, 0xfffffff8 ;  /* 0xfffffff801017836 */ /* 0x001fe20000000000 */
[----:B------:R-:W-:Y:S01]  /*0030*/  MOV R0, 0x0 ;  /* 0x0000000000007802 */ /* 0x000fe20000000f00 */
[----:B------:R-:W0:Y:S01]  /*0040*/  LDCU UR4, c[0x0][0x2f8] ;  /* 0x00005f00ff0477ac */ /* 0x000e220008000800 */
[----:B------:R-:W1:Y:S03]  /*0050*/  S2R R9, SR_TID.X ;  /* 0x0000000000097919 */ /* 0x000e660000002100 */
[----:B------:R2:W3:Y:S01]  /*0060*/  LDC.64 R2, c[0x4][R0] ;  /* 0x0100000000027b82 */ /* 0x0004e20000000a00 */
[----:B------:R-:W4:Y:S01]  /*0070*/  LDCU.64 UR6, c[0x4][0x8] ;  /* 0x01000100ff0677ac */ /* 0x000f220008000a00 */
[----:B------:R-:W5:Y:S01]  /*0080*/  LDCU UR5, c[0x0][0x2fc] ;  /* 0x00005f80ff0577ac */ /* 0x000f620008000800 */
[----:B0-----:R-:W-:Y:S01]  /*0090*/  IADD3 R6, P0, PT, R1, UR4, RZ ;  /* 0x0000000401067c10 */ /* 0x001fe2000ff1e0ff */
[----:B----4-:R-:W-:Y:S01]  /*00a0*/  IMAD.U32 R4, RZ, RZ, UR6 ;  /* 0x00000006ff047e24 */ /* 0x010fe2000f8e00ff */
[----:B------:R-:W-:-:S03]  /*00b0*/  MOV R5, UR7 ;  /* 0x0000000700057c02 */ /* 0x000fc60008000f00 */
[----:B-----5:R-:W-:Y:S01]  /*00c0*/  IMAD.X R7, RZ, RZ, UR5, P0 ;  /* 0x00000005ff077e24 */ /* 0x020fe200080e06ff */
[----:B-1----:R2:W-:Y:S07]  /*00d0*/  STL.64 [R1], R8 ;  /* 0x0000000801007387 */ /* 0x0025ee0000100a00 */
[----:B------:R-:W-:-:S07]  /*00e0*/  LEPC R20, `(.L_x_0) ;  /* 0x000000001014794e */ /* 0x000fce0000000000 */
[----:B--23--:R-:W-:Y:S05]  /*00f0*/  CALL.ABS.NOINC R2 ;  /* 0x0000000002007343 */ /* 0x00cfea0003c00000 */
.L_x_0:
[----:B------:R-:W-:Y:S05]  /*0100*/  EXIT ;  /* 0x000000000000794d */ /* 0x000fea0003800000 */
.L_x_1:
[----:B------:R-:W-:-:S00]  /*0110*/  BRA `(.L_x_1) ;  /* 0xfffffffc00fc7947 */ /* 0x000fc0000383ffff */
[----:B------:R-:W-:-:S00]  /*0120*/  NOP ;  /* 0x0000000000007918 */ /* 0x000fc00000000000 */
        /* <DEDUP_REMOVED lines=13> */
.L_x_2:


//--------------------- .nv.global.init           --------------------------
	.section	.nv.global.init,"aw",@progbits
.nv.global.init:
	.type		$str,@object
	.size		$str,(.L_0 - $str)
$str:
        /*0000*/ 	.byte	0x48, 0x65, 0x6c, 0x6c, 0x6f, 0x20, 0x57, 0x6f, 0x72, 0x6c, 0x64, 0x20, 0x66, 0x72, 0x6f, 0x6d
        /*0010*/ 	.byte	0x20, 0x47, 0x50, 0x55, 0x2e, 0x20, 0x28, 0x42, 0x4c, 0x4f, 0x43, 0x4b, 0x3d, 0x25, 0x64, 0x20
        /*0020*/ 	.byte	0x61, 0x6e, 0x64, 0x20, 0x54, 0x48, 0x52, 0x45, 0x41, 0x44, 0x3d, 0x25, 0x64, 0x29, 0x21, 0x0a
        /*0030*/ 	.byte	0x00
.L_0:


//--------------------- .nv.shared.reserved.0     --------------------------
	.section	.nv.shared.reserved.0,"aw",@nobits
	.weak		__nv_reservedSMEM_offset_0_alias
	.size		__nv_reservedSMEM_offset_0_alias, 0, 64
	.other		__nv_reservedSMEM_offset_0_alias,@"STO_CUDA_RESERVED_SHARED STV_DEFAULT"
__nv_reservedSMEM_offset_0_alias:
	.zero		0
	.zero		64


//--------------------- .nv.constant0._Z14hello_from_gpuv --------------------------
	.section	.nv.constant0._Z14hello_from_gpuv,"a",@progbits
	.sectionflags	@""
	.align	4
.nv.constant0._Z14hello_from_gpuv:
	.zero		896


//--------------------- SYMBOLS --------------------------

	.type		.nv.reservedSmem.offset0,@object
	.size		.nv.reservedSmem.offset0,0x4
	.type		vprintf,@function
